//
// Generated by NVIDIA NVVM Compiler
//
// Compiler Build ID: CL-36424714
// Cuda compilation tools, release 13.0, V13.0.88
// Based on NVVM 20.0.0
//

.version 9.0
.target sm_100
.address_size 64

	// .globl	_Z16stencil3D_scalarPfS_iii

.visible .entry _Z16stencil3D_scalarPfS_iii(
	.param .u64 .ptr .align 1 _Z16stencil3D_scalarPfS_iii_param_0,
	.param .u64 .ptr .align 1 _Z16stencil3D_scalarPfS_iii_param_1,
	.param .u32 _Z16stencil3D_scalarPfS_iii_param_2,
	.param .u32 _Z16stencil3D_scalarPfS_iii_param_3,
	.param .u32 _Z16stencil3D_scalarPfS_iii_param_4
)
{
	.reg .pred 	%p<14>;
	.reg .b32 	%r<31>;
	.reg .b32 	%f<14>;
	.reg .b64 	%rd<17>;

	ld.param.u64 	%rd1, [_Z16stencil3D_scalarPfS_iii_param_0];
	ld.param.u64 	%rd2, [_Z16stencil3D_scalarPfS_iii_param_1];
	ld.param.u32 	%r6, [_Z16stencil3D_scalarPfS_iii_param_2];
	ld.param.u32 	%r7, [_Z16stencil3D_scalarPfS_iii_param_3];
	ld.param.u32 	%r8, [_Z16stencil3D_scalarPfS_iii_param_4];
	mov.u32 	%r9, %ctaid.x;
	mov.u32 	%r10, %ntid.x;
	mov.u32 	%r11, %tid.x;
	mad.lo.s32 	%r1, %r9, %r10, %r11;
	mul.lo.s32 	%r2, %r7, %r6;
	mul.lo.s32 	%r12, %r2, %r8;
	setp.ge.s32 	%p3, %r1, %r12;
	@%p3 bra 	$L__BB0_5;
	rem.s32 	%r13, %r1, %r6;
	div.s32 	%r5, %r1, %r2;
	mul.lo.s32 	%r14, %r5, %r2;
	sub.s32 	%r15, %r1, %r14;
	div.s32 	%r4, %r15, %r6;
	add.s32 	%r16, %r6, -1;
	setp.ge.s32 	%p5, %r13, %r16;
	min.s32 	%r17, %r13, %r4;
	setp.lt.s32 	%p6, %r17, 1;
	mov.pred 	%p13, 0;
	or.pred  	%p7, %p6, %p5;
	@%p7 bra 	$L__BB0_3;
	add.s32 	%r18, %r7, -1;
	setp.lt.s32 	%p13, %r4, %r18;
$L__BB0_3:
	setp.lt.s32 	%p8, %r5, 1;
	not.pred 	%p9, %p13;
	or.pred  	%p10, %p8, %p9;
	add.s32 	%r19, %r8, -1;
	setp.ge.s32 	%p11, %r5, %r19;
	or.pred  	%p12, %p10, %p11;
	@%p12 bra 	$L__BB0_5;
	cvta.to.global.u64 	%rd3, %rd1;
	mul.lo.s32 	%r20, %r5, %r7;
	add.s32 	%r21, %r20, %r4;
	mad.lo.s32 	%r22, %r21, %r6, %r13;
	add.s32 	%r23, %r22, -1;
	mul.wide.s32 	%rd4, %r23, 4;
	add.s64 	%rd5, %rd3, %rd4;
	ld.global.nc.f32 	%f1, [%rd5];
	ld.global.nc.f32 	%f2, [%rd5+8];
	add.f32 	%f3, %f1, %f2;
	add.s32 	%r24, %r21, -1;
	mad.lo.s32 	%r25, %r24, %r6, %r13;
	mul.wide.s32 	%rd6, %r25, 4;
	add.s64 	%rd7, %rd3, %rd6;
	ld.global.nc.f32 	%f4, [%rd7];
	add.f32 	%f5, %f3, %f4;
	add.s32 	%r26, %r22, %r6;
	mul.wide.s32 	%rd8, %r26, 4;
	add.s64 	%rd9, %rd3, %rd8;
	ld.global.nc.f32 	%f6, [%rd9];
	add.f32 	%f7, %f5, %f6;
	sub.s32 	%r27, %r20, %r7;
	add.s32 	%r28, %r27, %r4;
	mad.lo.s32 	%r29, %r28, %r6, %r13;
	mul.wide.s32 	%rd10, %r29, 4;
	add.s64 	%rd11, %rd3, %rd10;
	ld.global.nc.f32 	%f8, [%rd11];
	add.f32 	%f9, %f7, %f8;
	add.s32 	%r30, %r22, %r2;
	mul.wide.s32 	%rd12, %r30, 4;
	add.s64 	%rd13, %rd3, %rd12;
	ld.global.nc.f32 	%f10, [%rd13];
	add.f32 	%f11, %f9, %f10;
	ld.global.nc.f32 	%f12, [%rd5+4];
	add.f32 	%f13, %f11, %f12;
	cvta.to.global.u64 	%rd14, %rd2;
	mul.wide.s32 	%rd15, %r22, 4;
	add.s64 	%rd16, %rd14, %rd15;
	st.global.f32 	[%rd16], %f13;
$L__BB0_5:
	ret;

}
	// .globl	_Z20stencil3D_vectorizedPfS_iii
.visible .entry _Z20stencil3D_vectorizedPfS_iii(
	.param .u64 .ptr .align 1 _Z20stencil3D_vectorizedPfS_iii_param_0,
	.param .u64 .ptr .align 1 _Z20stencil3D_vectorizedPfS_iii_param_1,
	.param .u32 _Z20stencil3D_vectorizedPfS_iii_param_2,
	.param .u32 _Z20stencil3D_vectorizedPfS_iii_param_3,
	.param .u32 _Z20stencil3D_vectorizedPfS_iii_param_4
)
{
	.reg .pred 	%p<9>;
	.reg .b32 	%r<25>;
	.reg .b32 	%f<53>;
	.reg .b64 	%rd<18>;

	ld.param.u64 	%rd6, [_Z20stencil3D_vectorizedPfS_iii_param_0];
	ld.param.u32 	%r4, [_Z20stencil3D_vectorizedPfS_iii_param_2];
	ld.param.u32 	%r5, [_Z20stencil3D_vectorizedPfS_iii_param_3];
	ld.param.u32 	%r6, [_Z20stencil3D_vectorizedPfS_iii_param_4];
	mov.u32 	%r7, %ctaid.x;
	mov.u32 	%r8, %ntid.x;
	mov.u32 	%r9, %tid.x;
	mad.lo.s32 	%r10, %r7, %r8, %r9;
	shl.b32 	%r1, %r10, 2;
	mul.lo.s32 	%r2, %r5, %r4;
	mul.lo.s32 	%r11, %r2, %r6;
	or.b32  	%r12, %r1, 3;
	setp.ge.s32 	%p1, %r12, %r11;
	@%p1 bra 	$L__BB1_7;
	rem.s32 	%r3, %r1, %r4;
	div.s32 	%r13, %r1, %r2;
	mul.lo.s32 	%r14, %r13, %r2;
	sub.s32 	%r15, %r1, %r14;
	div.s32 	%r16, %r15, %r4;
	add.s32 	%r19, %r5, -1;
	setp.ge.s32 	%p2, %r16, %r19;
	min.s32 	%r20, %r16, %r13;
	setp.lt.s32 	%p3, %r20, 1;
	add.s32 	%r21, %r6, -1;
	setp.ge.s32 	%p4, %r13, %r21;
	or.pred  	%p5, %p2, %p4;
	or.pred  	%p6, %p5, %p3;
	@%p6 bra 	$L__BB1_7;
	cvta.to.global.u64 	%rd8, %rd6;
	mul.wide.s32 	%rd9, %r1, 4;
	add.s64 	%rd1, %rd8, %rd9;
	ld.global.nc.v4.f32 	{%f1, %f2, %f3, %f4}, [%rd1];
	ld.global.nc.f32 	%f5, [%rd1+16];
	sub.s32 	%r22, %r1, %r4;
	mul.wide.s32 	%rd10, %r22, 4;
	add.s64 	%rd2, %rd8, %rd10;
	ld.global.nc.f32 	%f6, [%rd2+4];
	ld.global.nc.v2.f32 	{%f8, %f7}, [%rd2+8];
	mul.wide.s32 	%rd11, %r4, 4;
	add.s64 	%rd3, %rd1, %rd11;
	ld.global.nc.f32 	%f9, [%rd3+4];
	ld.global.nc.v2.f32 	{%f11, %f10}, [%rd3+8];
	sub.s32 	%r23, %r1, %r2;
	mul.wide.s32 	%rd12, %r23, 4;
	add.s64 	%rd4, %rd8, %rd12;
	ld.global.nc.f32 	%f12, [%rd4+4];
	ld.global.nc.v2.f32 	{%f14, %f13}, [%rd4+8];
	mul.wide.s32 	%rd13, %r2, 4;
	add.s64 	%rd5, %rd1, %rd13;
	ld.global.nc.f32 	%f15, [%rd5+4];
	ld.global.nc.v2.f32 	{%f17, %f16}, [%rd5+8];
	setp.eq.s32 	%p7, %r3, 0;
	mov.f32 	%f51, 0f00000000;
	@%p7 bra 	$L__BB1_4;
	ld.global.nc.f32 	%f25, [%rd5];
	ld.global.nc.f32 	%f26, [%rd4];
	ld.global.nc.f32 	%f27, [%rd3];
	ld.global.nc.f32 	%f28, [%rd2];
	ld.global.nc.f32 	%f29, [%rd1+-4];
	add.f32 	%f30, %f2, %f29;
	add.f32 	%f31, %f28, %f30;
	add.f32 	%f32, %f27, %f31;
	add.f32 	%f33, %f26, %f32;
	add.f32 	%f34, %f25, %f33;
	add.f32 	%f51, %f1, %f34;
$L__BB1_4:
	add.f32 	%f36, %f1, %f3;
	add.f32 	%f37, %f36, %f6;
	add.f32 	%f38, %f37, %f9;
	add.f32 	%f39, %f38, %f12;
	add.f32 	%f40, %f39, %f15;
	add.f32 	%f20, %f2, %f40;
	add.f32 	%f41, %f2, %f4;
	add.f32 	%f42, %f41, %f8;
	add.f32 	%f43, %f42, %f11;
	add.f32 	%f44, %f43, %f14;
	add.f32 	%f21, %f44, %f17;
	add.s32 	%r24, %r4, -4;
	setp.eq.s32 	%p8, %r3, %r24;
	mov.f32 	%f52, 0f00000000;
	@%p8 bra 	$L__BB1_6;
	add.f32 	%f45, %f3, %f5;
	add.f32 	%f46, %f45, %f7;
	add.f32 	%f47, %f46, %f10;
	add.f32 	%f48, %f47, %f13;
	add.f32 	%f49, %f48, %f16;
	add.f32 	%f52, %f4, %f49;
$L__BB1_6:
	ld.param.u64 	%rd17, [_Z20stencil3D_vectorizedPfS_iii_param_1];
	cvta.to.global.u64 	%rd14, %rd17;
	mul.wide.s32 	%rd15, %r1, 4;
	add.s64 	%rd16, %rd14, %rd15;
	st.global.f32 	[%rd16], %f51;
	st.global.f32 	[%rd16+4], %f20;
	add.f32 	%f50, %f3, %f21;
	st.global.f32 	[%rd16+8], %f50;
	st.global.f32 	[%rd16+12], %f52;
$L__BB1_7:
	ret;

}


// ===== COMPILED SASS (sm_100) =====

	.target	sm_100

	.elftype	@"ET_EXEC"


//--------------------- .note.nv.tkinfo           --------------------------
	.section	.note.nv.tkinfo,"",@"SHT_NOTE"
	.sectionflags	@"SHF_NOTE_NV_TKINFO"
	.tkinfo
        /*0018*/ 	.word	0x00000002
        /*0030*/ 	.string	""
        /*0030*/ 	.string	"ptxas"
        /*0030*/ 	.string	"Cuda compilation tools, release 13.0, V13.0.88"
        /*0030*/ 	.string	"Build cuda_13.0.r13.0/compiler.36424714_0"
        /*0030*/ 	.string	"-arch sm_100 -m 64 "



//--------------------- .note.nv.cuinfo           --------------------------
	.section	.note.nv.cuinfo,"",@"SHT_NOTE"
	.sectionflags	@"SHF_NOTE_NV_CUINFO"
        /*0018*/ 	.short	0x0002
        /*001a*/ 	.short	0x0064
        /*001c*/ 	.short	0x0082
	.zero		2


//--------------------- .nv.info                  --------------------------
	.section	.nv.info,"",@"SHT_CUDA_INFO"
	.align	4


	//----- nvinfo : EIATTR_REGCOUNT
	.align		4
        /*0000*/ 	.byte	0x04, 0x2f
        /*0002*/ 	.short	(.L_1 - .L_0)
	.align		4
.L_0:
        /*0004*/ 	.word	index@(_Z16stencil3D_scalarPfS_iii)
        /*0008*/ 	.word	0x00000016


	//----- nvinfo : EIATTR_FRAME_SIZE
	.align		4
.L_1:
        /*000c*/ 	.byte	0x04, 0x11
        /*000e*/ 	.short	(.L_3 - .L_2)
	.align		4
.L_2:
        /*0010*/ 	.word	index@(_Z16stencil3D_scalarPfS_iii)
        /*0014*/ 	.word	0x00000000


	//----- nvinfo : EIATTR_REGCOUNT
	.align		4
.L_3:
        /*0018*/ 	.byte	0x04, 0x2f
        /*001a*/ 	.short	(.L_5 - .L_4)
	.align		4
.L_4:
        /*001c*/ 	.word	index@(_Z20stencil3D_vectorizedPfS_iii)
        /*0020*/ 	.word	0x00000020


	//----- nvinfo : EIATTR_FRAME_SIZE
	.align		4
.L_5:
        /*0024*/ 	.byte	0x04, 0x11
        /*0026*/ 	.short	(.L_7 - .L_6)
	.align		4
.L_6:
        /*0028*/ 	.word	index@(_Z20stencil3D_vectorizedPfS_iii)
        /*002c*/ 	.word	0x00000000


	//----- nvinfo : EIATTR_MIN_STACK_SIZE
	.align		4
.L_7:
        /*0030*/ 	.byte	0x04, 0x12
        /*0032*/ 	.short	(.L_9 - .L_8)
	.align		4
.L_8:
        /*0034*/ 	.word	index@(_Z20stencil3D_vectorizedPfS_iii)
        /*0038*/ 	.word	0x00000000


	//----- nvinfo : EIATTR_MIN_STACK_SIZE
	.align		4
.L_9:
        /*003c*/ 	.byte	0x04, 0x12
        /*003e*/ 	.short	(.L_11 - .L_10)
	.align		4
.L_10:
        /*0040*/ 	.word	index@(_Z16stencil3D_scalarPfS_iii)
        /*0044*/ 	.word	0x00000000
.L_11:


//--------------------- .nv.compat                --------------------------
	.section	.nv.compat,"",@"SHT_CUDA_COMPAT_INFO"
	.align	4
        /*0000*/ 	.byte	0x02, 0x09, 0x00, 0x00, 0x02, 0x02, 0x01, 0x00, 0x02, 0x05, 0x05, 0x00, 0x03, 0x07, 0x01, 0x01
        /*0010*/ 	.byte	0x02, 0x03, 0x00, 0x00, 0x02, 0x06, 0x01, 0x00, 0x04, 0x0b, 0x08, 0x00, 0x09, 0x00, 0x00, 0x00
        /*0020*/ 	.byte	0x00, 0x00, 0x00, 0x00


//--------------------- .nv.info._Z20stencil3D_vectorizedPfS_iii --------------------------
	.section	.nv.info._Z20stencil3D_vectorizedPfS_iii,"",@"SHT_CUDA_INFO"
	.sectionflags	@""
	.align	4


	//----- nvinfo : EIATTR_CUDA_API_VERSION
	.align		4
        /*0000*/ 	.byte	0x04, 0x37
        /*0002*/ 	.short	(.L_13 - .L_12)
.L_12:
        /*0004*/ 	.word	0x00000082


	//----- nvinfo : EIATTR_KPARAM_INFO
	.align		4
.L_13:
        /*0008*/ 	.byte	0x04, 0x17
        /*000a*/ 	.short	(.L_15 - .L_14)
.L_14:
        /*000c*/ 	.word	0x00000000
        /*0010*/ 	.short	0x0004
        /*0012*/ 	.short	0x0018
        /*0014*/ 	.byte	0x00, 0xf0, 0x11, 0x00


	//----- nvinfo : EIATTR_KPARAM_INFO
	.align		4
.L_15:
        /*0018*/ 	.byte	0x04, 0x17
        /*001a*/ 	.short	(.L_17 - .L_16)
.L_16:
        /*001c*/ 	.word	0x00000000
        /*0020*/ 	.short	0x0003
        /*0022*/ 	.short	0x0014
        /*0024*/ 	.byte	0x00, 0xf0, 0x11, 0x00


	//----- nvinfo : EIATTR_KPARAM_INFO
	.align		4
.L_17:
        /*0028*/ 	.byte	0x04, 0x17
        /*002a*/ 	.short	(.L_19 - .L_18)
.L_18:
        /*002c*/ 	.word	0x00000000
        /*0030*/ 	.short	0x0002
        /*0032*/ 	.short	0x0010
        /*0034*/ 	.byte	0x00, 0xf0, 0x11, 0x00


	//----- nvinfo : EIATTR_KPARAM_INFO
	.align		4
.L_19:
        /*0038*/ 	.byte	0x04, 0x17
        /*003a*/ 	.short	(.L_21 - .L_20)
.L_20:
        /*003c*/ 	.word	0x00000000
        /*0040*/ 	.short	0x0001
        /*0042*/ 	.short	0x0008
        /*0044*/ 	.byte	0x00, 0xf5, 0x21, 0x00


	//----- nvinfo : EIATTR_KPARAM_INFO
	.align		4
.L_21:
        /*0048*/ 	.byte	0x04, 0x17
        /*004a*/ 	.short	(.L_23 - .L_22)
.L_22:
        /*004c*/ 	.word	0x00000000
        /*0050*/ 	.short	0x0000
        /*0052*/ 	.short	0x0000
        /*0054*/ 	.byte	0x00, 0xf5, 0x21, 0x00


	//----- nvinfo : EIATTR_SPARSE_MMA_MASK
	.align		4
.L_23:
        /*0058*/ 	.byte	0x03, 0x50
        /*005a*/ 	.short	0x0000


	//----- nvinfo : EIATTR_MAXREG_COUNT
	.align		4
        /*005c*/ 	.byte	0x03, 0x1b
        /*005e*/ 	.short	0x00ff


	//----- nvinfo : EIATTR_MERCURY_ISA_VERSION
	.align		4
        /*0060*/ 	.byte	0x03, 0x5f
        /*0062*/ 	.short	0x0101


	//----- nvinfo : EIATTR_VRC_CTA_INIT_COUNT
	.align		4
        /*0064*/ 	.byte	0x02, 0x4a
	.zero		1
	.zero		1


	//----- nvinfo : EIATTR_EXIT_INSTR_OFFSETS
	.align		4
        /*0068*/ 	.byte	0x04, 0x1c
        /*006a*/ 	.short	(.L_25 - .L_24)


	//   ....[0]....
.L_24:
        /*006c*/ 	.word	0x000000c0


	//   ....[1]....
        /*0070*/ 	.word	0x00000510


	//   ....[2]....
        /*0074*/ 	.word	0x000008b0


	//----- nvinfo : EIATTR_CBANK_PARAM_SIZE
	.align		4
.L_25:
        /*0078*/ 	.byte	0x03, 0x19
        /*007a*/ 	.short	0x001c


	//----- nvinfo : EIATTR_PARAM_CBANK
	.align		4
        /*007c*/ 	.byte	0x04, 0x0a
        /*007e*/ 	.short	(.L_27 - .L_26)
	.align		4
.L_26:
        /*0080*/ 	.word	index@(.nv.constant0._Z20stencil3D_vectorizedPfS_iii)
        /*0084*/ 	.short	0x0380
        /*0086*/ 	.short	0x001c


	//----- nvinfo : EIATTR_SW_WAR
	.align		4
.L_27:
        /*0088*/ 	.byte	0x04, 0x36
        /*008a*/ 	.short	(.L_29 - .L_28)
.L_28:
        /*008c*/ 	.word	0x00000008
.L_29:


//--------------------- .nv.info._Z16stencil3D_scalarPfS_iii --------------------------
	.section	.nv.info._Z16stencil3D_scalarPfS_iii,"",@"SHT_CUDA_INFO"
	.sectionflags	@""
	.align	4


	//----- nvinfo : EIATTR_CUDA_API_VERSION
	.align		4
        /*0000*/ 	.byte	0x04, 0x37
        /*0002*/ 	.short	(.L_31 - .L_30)
.L_30:
        /*0004*/ 	.word	0x00000082


	//----- nvinfo : EIATTR_KPARAM_INFO
	.align		4
.L_31:
        /*0008*/ 	.byte	0x04, 0x17
        /*000a*/ 	.short	(.L_33 - .L_32)
.L_32:
        /*000c*/ 	.word	0x00000000
        /*0010*/ 	.short	0x0004
        /*0012*/ 	.short	0x0018
        /*0014*/ 	.byte	0x00, 0xf0, 0x11, 0x00


	//----- nvinfo : EIATTR_KPARAM_INFO
	.align		4
.L_33:
        /*0018*/ 	.byte	0x04, 0x17
        /*001a*/ 	.short	(.L_35 - .L_34)
.L_34:
        /*001c*/ 	.word	0x00000000
        /*0020*/ 	.short	0x0003
        /*0022*/ 	.short	0x0014
        /*0024*/ 	.byte	0x00, 0xf0, 0x11, 0x00


	//----- nvinfo : EIATTR_KPARAM_INFO
	.align		4
.L_35:
        /*0028*/ 	.byte	0x04, 0x17
        /*002a*/ 	.short	(.L_37 - .L_36)
.L_36:
        /*002c*/ 	.word	0x00000000
        /*0030*/ 	.short	0x0002
        /*0032*/ 	.short	0x0010
        /*0034*/ 	.byte	0x00, 0xf0, 0x11, 0x00


	//----- nvinfo : EIATTR_KPARAM_INFO
	.align		4
.L_37:
        /*0038*/ 	.byte	0x04, 0x17
        /*003a*/ 	.short	(.L_39 - .L_38)
.L_38:
        /*003c*/ 	.word	0x00000000
        /*0040*/ 	.short	0x0001
        /*0042*/ 	.short	0x0008
        /*0044*/ 	.byte	0x00, 0xf5, 0x21, 0x00


	//----- nvinfo : EIATTR_KPARAM_INFO
	.align		4
.L_39:
        /*0048*/ 	.byte	0x04, 0x17
        /*004a*/ 	.short	(.L_41 - .L_40)
.L_40:
        /*004c*/ 	.word	0x00000000
        /*0050*/ 	.short	0x0000
        /*0052*/ 	.short	0x0000
        /*0054*/ 	.byte	0x00, 0xf5, 0x21, 0x00


	//----- nvinfo : EIATTR_SPARSE_MMA_MASK
	.align		4
.L_41:
        /*0058*/ 	.byte	0x03, 0x50
        /*005a*/ 	.short	0x0000


	//----- nvinfo : EIATTR_MAXREG_COUNT
	.align		4
        /*005c*/ 	.byte	0x03, 0x1b
        /*005e*/ 	.short	0x00ff


	//----- nvinfo : EIATTR_MERCURY_ISA_VERSION
	.align		4
        /*0060*/ 	.byte	0x03, 0x5f
        /*0062*/ 	.short	0x0101


	//----- nvinfo : EIATTR_VRC_CTA_INIT_COUNT
	.align		4
        /*0064*/ 	.byte	0x02, 0x4a
	.zero		1
	.zero		1


	//----- nvinfo : EIATTR_EXIT_INSTR_OFFSETS
	.align		4
        /*0068*/ 	.byte	0x04, 0x1c
        /*006a*/ 	.short	(.L_43 - .L_42)


	//   ....[0]....
.L_42:
        /*006c*/ 	.word	0x000000a0


	//   ....[1]....
        /*0070*/ 	.word	0x00000520


	//   ....[2]....
        /*0074*/ 	.word	0x00000740


	//----- nvinfo : EIATTR_CBANK_PARAM_SIZE
	.align		4
.L_43:
        /*0078*/ 	.byte	0x03, 0x19
        /*007a*/ 	.short	0x001c


	//----- nvinfo : EIATTR_PARAM_CBANK
	.align		4
        /*007c*/ 	.byte	0x04, 0x0a
        /*007e*/ 	.short	(.L_45 - .L_44)
	.align		4
.L_44:
        /*0080*/ 	.word	index@(.nv.constant0._Z16stencil3D_scalarPfS_iii)
        /*0084*/ 	.short	0x0380
        /*0086*/ 	.short	0x001c


	//----- nvinfo : EIATTR_SW_WAR
	.align		4
.L_45:
        /*0088*/ 	.byte	0x04, 0x36
        /*008a*/ 	.short	(.L_47 - .L_46)
.L_46:
        /*008c*/ 	.word	0x00000008
.L_47:


//--------------------- .nv.callgraph             --------------------------
	.section	.nv.callgraph,"",@"SHT_CUDA_CALLGRAPH"
	.align	4
	.sectionentsize	8
	.align		4
        /*0000*/ 	.word	0x00000000
	.align		4
        /*0004*/ 	.word	0xffffffff
	.align		4
        /*0008*/ 	.word	0x00000000
	.align		4
        /*000c*/ 	.word	0xfffffffe
	.align		4
        /*0010*/ 	.word	0x00000000
	.align		4
        /*0014*/ 	.word	0xfffffffd
	.align		4
        /*0018*/ 	.word	0x00000000
	.align		4
        /*001c*/ 	.word	0xfffffffc


//--------------------- .text._Z20stencil3D_vectorizedPfS_iii --------------------------
	.section	.text._Z20stencil3D_vectorizedPfS_iii,"ax",@progbits
	.align	128
        .global         _Z20stencil3D_vectorizedPfS_iii
        .type           _Z20stencil3D_vectorizedPfS_iii,@function
        .size           _Z20stencil3D_vectorizedPfS_iii,(.L_x_2 - _Z20stencil3D_vectorizedPfS_iii)
        .other          _Z20stencil3D_vectorizedPfS_iii,@"STO_CUDA_ENTRY STV_DEFAULT"
_Z20stencil3D_vectorizedPfS_iii:
.text._Z20stencil3D_vectorizedPfS_iii:
[----:B------:R-:W-:Y:S01]  /*0000*/  LDC R1, c[0x0][0x37c] ;  /* 0x0000df00ff017b82 */ /* 0x000fe20000000800 */
[----:B------:R-:W0:Y:S07]  /*0010*/  S2R R0, SR_TID.X ;  /* 0x0000000000007919 */ /* 0x000e2e0000002100 */
[----:B------:R-:W0:Y:S01]  /*0020*/  S2UR UR4, SR_CTAID.X ;  /* 0x00000000000479c3 */ /* 0x000e220000002500 */
[----:B------:R-:W1:Y:S07]  /*0030*/  LDCU UR5, c[0x0][0x398] ;  /* 0x00007300ff0577ac */ /* 0x000e6e0008000800 */
[----:B------:R-:W0:Y:S08]  /*0040*/  LDC R25, c[0x0][0x360] ;  /* 0x0000d800ff197b82 */ /* 0x000e300000000800 */
[----:B------:R-:W2:Y:S01]  /*0050*/  LDC.64 R2, c[0x0][0x390] ;  /* 0x0000e400ff027b82 */ /* 0x000ea20000000a00 */
[----:B0-----:R-:W-:-:S05]  /*0060*/  IMAD R25, R25, UR4, R0 ;  /* 0x0000000419197c24 */ /* 0x001fca000f8e0200 */
[----:B------:R-:W-:Y:S01]  /*0070*/  SHF.L.U32 R25, R25, 0x2, RZ ;  /* 0x0000000219197819 */ /* 0x000fe200000006ff */
[----:B--2---:R-:W-:-:S03]  /*0080*/  IMAD R20, R3, R2, RZ ;  /* 0x0000000203147224 */ /* 0x004fc600078e02ff */
[----:B------:R-:W-:Y:S01]  /*0090*/  IADD3 R5, PT, PT, R25, 0x3, RZ ;  /* 0x0000000319057810 */ /* 0x000fe20007ffe0ff */
[----:B-1----:R-:W-:-:S05]  /*00a0*/  IMAD R0, R20, UR5, RZ ;  /* 0x0000000514007c24 */ /* 0x002fca000f8e02ff */
[----:B------:R-:W-:-:S13]  /*00b0*/  ISETP.GE.AND P0, PT, R5, R0, PT ;  /* 0x000000000500720c */ /* 0x000fda0003f06270 */
[----:B------:R-:W-:Y:S05]  /*00c0*/  @P0 EXIT ;  /* 0x000000000000094d */ /* 0x000fea0003800000 */
[-C--:B------:R-:W-:Y:S01]  /*00d0*/  IABS R7, R20.reuse ;  /* 0x0000001400077213 */ /* 0x080fe20000000000 */
[----:B------:R-:W-:Y:S01]  /*00e0*/  UIADD3 UR4, UPT, UPT, UR5, -0x1, URZ ;  /* 0xffffffff05047890 */ /* 0x000fe2000fffe0ff */
[----:B------:R-:W-:Y:S02]  /*00f0*/  IABS R8, R25 ;  /* 0x0000001900087213 */ /* 0x000fe40000000000 */
[----:B------:R-:W0:Y:S01]  /*0100*/  I2F.RP R0, R7 ;  /* 0x0000000700007306 */ /* 0x000e220000209400 */
[----:B------:R-:W-:Y:S02]  /*0110*/  IABS R10, R20 ;  /* 0x00000014000a7213 */ /* 0x000fe40000000000 */
[----:B------:R-:W-:-:S05]  /*0120*/  ISETP.GE.AND P3, PT, R25, RZ, PT ;  /* 0x000000ff1900720c */ /* 0x000fca0003f66270 */
[----:B0-----:R-:W0:Y:S02]  /*0130*/  MUFU.RCP R0, R0 ;  /* 0x0000000000007308 */ /* 0x001e240000001000 */
[----:B0-----:R-:W-:Y:S01]  /*0140*/  VIADD R4, R0, 0xffffffe ;  /* 0x0ffffffe00047836 */ /* 0x001fe20000000000 */
[----:B------:R-:W-:-:S05]  /*0150*/  IABS R0, R2 ;  /* 0x0000000200007213 */ /* 0x000fca0000000000 */
[----:B------:R0:W1:Y:S02]  /*0160*/  F2I.FTZ.U32.TRUNC.NTZ R5, R4 ;  /* 0x0000000400057305 */ /* 0x000064000021f000 */
[----:B0-----:R-:W-:Y:S01]  /*0170*/  HFMA2 R4, -RZ, RZ, 0, 0 ;  /* 0x00000000ff047431 */ /* 0x001fe200000001ff */
[----:B-1----:R-:W-:-:S05]  /*0180*/  IADD3 R6, PT, PT, RZ, -R5, RZ ;  /* 0x80000005ff067210 */ /* 0x002fca0007ffe0ff */
[----:B------:R-:W-:-:S04]  /*0190*/  IMAD R9, R6, R7, RZ ;  /* 0x0000000706097224 */ /* 0x000fc800078e02ff */
[----:B------:R-:W-:Y:S01]  /*01a0*/  IMAD.HI.U32 R6, R5, R9, R4 ;  /* 0x0000000905067227 */ /* 0x000fe200078e0004 */
[----:B------:R-:W-:Y:S01]  /*01b0*/  IADD3 R9, PT, PT, RZ, -R10, RZ ;  /* 0x8000000aff097210 */ /* 0x000fe20007ffe0ff */
[----:B------:R-:W0:Y:S02]  /*01c0*/  I2F.RP R4, R0 ;  /* 0x0000000000047306 */ /* 0x000e240000209400 */
[----:B------:R-:W-:-:S04]  /*01d0*/  IMAD.MOV.U32 R5, RZ, RZ, R8 ;  /* 0x000000ffff057224 */ /* 0x000fc800078e0008 */
[----:B------:R-:W-:-:S04]  /*01e0*/  IMAD.HI.U32 R8, R6, R5, RZ ;  /* 0x0000000506087227 */ /* 0x000fc800078e00ff */
[----:B------:R-:W-:-:S05]  /*01f0*/  IMAD R6, R8, R9, R5 ;  /* 0x0000000908067224 */ /* 0x000fca00078e0205 */
[----:B------:R-:W-:Y:S01]  /*0200*/  ISETP.GT.U32.AND P1, PT, R7, R6, PT ;  /* 0x000000060700720c */ /* 0x000fe20003f24070 */
[----:B0-----:R-:W0:-:S12]  /*0210*/  MUFU.RCP R4, R4 ;  /* 0x0000000400047308 */ /* 0x001e180000001000 */
[-C--:B------:R-:W-:Y:S02]  /*0220*/  @!P1 IADD3 R6, PT, PT, R6, -R7.reuse, RZ ;  /* 0x8000000706069210 */ /* 0x080fe40007ffe0ff */
[----:B------:R-:W-:Y:S02]  /*0230*/  @!P1 IADD3 R8, PT, PT, R8, 0x1, RZ ;  /* 0x0000000108089810 */ /* 0x000fe40007ffe0ff */
[----:B------:R-:W-:Y:S02]  /*0240*/  ISETP.GE.U32.AND P0, PT, R6, R7, PT ;  /* 0x000000070600720c */ /* 0x000fe40003f06070 */
[----:B------:R-:W-:Y:S02]  /*0250*/  LOP3.LUT R6, R25, R20, RZ, 0x3c, !PT ;  /* 0x0000001419067212 */ /* 0x000fe400078e3cff */
[----:B------:R-:W-:Y:S02]  /*0260*/  ISETP.NE.AND P1, PT, R20, RZ, PT ;  /* 0x000000ff1400720c */ /* 0x000fe40003f25270 */
[----:B------:R-:W-:Y:S01]  /*0270*/  ISETP.GE.AND P2, PT, R6, RZ, PT ;  /* 0x000000ff0600720c */ /* 0x000fe20003f46270 */
[----:B0-----:R-:W-:-:S04]  /*0280*/  VIADD R6, R4, 0xffffffe ;  /* 0x0ffffffe04067836 */ /* 0x001fc80000000000 */
[----:B------:R0:W1:Y:S02]  /*0290*/  F2I.FTZ.U32.TRUNC.NTZ R7, R6 ;  /* 0x0000000600077305 */ /* 0x000064000021f000 */
[----:B------:R-:W-:-:S05]  /*02a0*/  @P0 IADD3 R8, PT, PT, R8, 0x1, RZ ;  /* 0x0000000108080810 */ /* 0x000fca0007ffe0ff */
[----:B------:R-:W-:Y:S01]  /*02b0*/  IMAD.MOV.U32 R10, RZ, RZ, R8 ;  /* 0x000000ffff0a7224 */ /* 0x000fe200078e0008 */
[----:B0-----:R-:W-:-:S04]  /*02c0*/  MOV R6, RZ ;  /* 0x000000ff00067202 */ /* 0x001fc80000000f00 */
[----:B------:R-:W-:Y:S02]  /*02d0*/  @!P2 IADD3 R10, PT, PT, -R10, RZ, RZ ;  /* 0x000000ff0a0aa210 */ /* 0x000fe40007ffe1ff */
[----:B------:R-:W-:Y:S02]  /*02e0*/  @!P1 LOP3.LUT R10, RZ, R20, RZ, 0x33, !PT ;  /* 0x00000014ff0a9212 */ /* 0x000fe400078e33ff */
[----:B-1----:R-:W-:-:S03]  /*02f0*/  IADD3 R11, PT, PT, RZ, -R7, RZ ;  /* 0x80000007ff0b7210 */ /* 0x002fc60007ffe0ff */
[----:B------:R-:W-:Y:S02]  /*0300*/  IMAD.MOV R9, RZ, RZ, -R10 ;  /* 0x000000ffff097224 */ /* 0x000fe400078e0a0a */
[----:B------:R-:W-:Y:S02]  /*0310*/  IMAD R11, R11, R0, RZ ;  /* 0x000000000b0b7224 */ /* 0x000fe400078e02ff */
[----:B------:R-:W-:Y:S02]  /*0320*/  IMAD R9, R20, R9, R25 ;  /* 0x0000000914097224 */ /* 0x000fe400078e0219 */
[----:B------:R-:W-:-:S03]  /*0330*/  IMAD.HI.U32 R6, R7, R11, R6 ;  /* 0x0000000b07067227 */ /* 0x000fc600078e0006 */
[----:B------:R-:W-:Y:S02]  /*0340*/  IABS R4, R9 ;  /* 0x0000000900047213 */ /* 0x000fe40000000000 */
[----:B------:R-:W-:Y:S02]  /*0350*/  LOP3.LUT R9, R9, R2, RZ, 0x3c, !PT ;  /* 0x0000000209097212 */ /* 0x000fe400078e3cff */
[----:B------:R-:W-:Y:S02]  /*0360*/  MOV R7, R4 ;  /* 0x0000000400077202 */ /* 0x000fe40000000f00 */
[----:B------:R-:W-:-:S03]  /*0370*/  ISETP.GE.AND P0, PT, R9, RZ, PT ;  /* 0x000000ff0900720c */ /* 0x000fc60003f06270 */
[----:B------:R-:W-:-:S04]  /*0380*/  IMAD.HI.U32 R4, R6, R7, RZ ;  /* 0x0000000706047227 */ /* 0x000fc800078e00ff */
[----:B------:R-:W-:Y:S02]  /*0390*/  IMAD.MOV R8, RZ, RZ, -R4 ;  /* 0x000000ffff087224 */ /* 0x000fe400078e0a04 */
[----:B------:R-:W-:-:S04]  /*03a0*/  IMAD.HI.U32 R6, R6, R5, RZ ;  /* 0x0000000506067227 */ /* 0x000fc800078e00ff */
[----:B------:R-:W-:Y:S01]  /*03b0*/  IMAD R7, R0, R8, R7 ;  /* 0x0000000800077224 */ /* 0x000fe200078e0207 */
[----:B------:R-:W-:-:S04]  /*03c0*/  IADD3 R6, PT, PT, -R6, RZ, RZ ;  /* 0x000000ff06067210 */ /* 0x000fc80007ffe1ff */
[C---:B------:R-:W-:Y:S01]  /*03d0*/  ISETP.GT.U32.AND P2, PT, R0.reuse, R7, PT ;  /* 0x000000070000720c */ /* 0x040fe20003f44070 */
[----:B------:R-:W-:Y:S01]  /*03e0*/  IMAD R5, R0, R6, R5 ;  /* 0x0000000600057224 */ /* 0x000fe200078e0205 */
[----:B------:R-:W-:-:S11]  /*03f0*/  IADD3 R6, PT, PT, R3, -0x1, RZ ;  /* 0xffffffff03067810 */ /* 0x000fd60007ffe0ff */
[-C--:B------:R-:W-:Y:S02]  /*0400*/  @!P2 IADD3 R7, PT, PT, R7, -R0.reuse, RZ ;  /* 0x800000000707a210 */ /* 0x080fe40007ffe0ff */
[----:B------:R-:W-:Y:S02]  /*0410*/  @!P2 IADD3 R4, PT, PT, R4, 0x1, RZ ;  /* 0x000000010404a810 */ /* 0x000fe40007ffe0ff */
[----:B------:R-:W-:Y:S02]  /*0420*/  ISETP.GE.U32.AND P1, PT, R7, R0, PT ;  /* 0x000000000700720c */ /* 0x000fe40003f26070 */
[----:B------:R-:W-:-:S11]  /*0430*/  ISETP.GT.U32.AND P2, PT, R0, R5, PT ;  /* 0x000000050000720c */ /* 0x000fd60003f44070 */
[----:B------:R-:W-:Y:S01]  /*0440*/  @P1 VIADD R4, R4, 0x1 ;  /* 0x0000000104041836 */ /* 0x000fe20000000000 */
[----:B------:R-:W-:Y:S01]  /*0450*/  ISETP.NE.AND P1, PT, R2, RZ, PT ;  /* 0x000000ff0200720c */ /* 0x000fe20003f25270 */
[----:B------:R-:W-:-:S03]  /*0460*/  @!P2 IMAD.IADD R5, R5, 0x1, -R0 ;  /* 0x000000010505a824 */ /* 0x000fc600078e0a00 */
[----:B------:R-:W-:Y:S02]  /*0470*/  MOV R7, R4 ;  /* 0x0000000400077202 */ /* 0x000fe40000000f00 */
[----:B------:R-:W-:Y:S02]  /*0480*/  LOP3.LUT R4, RZ, R2, RZ, 0x33, !PT ;  /* 0x00000002ff047212 */ /* 0x000fe400078e33ff */
[----:B------:R-:W-:Y:S02]  /*0490*/  @!P0 IADD3 R7, PT, PT, -R7, RZ, RZ ;  /* 0x000000ff07078210 */ /* 0x000fe40007ffe1ff */
[----:B------:R-:W-:Y:S02]  /*04a0*/  ISETP.GE.AND P0, PT, R10, UR4, PT ;  /* 0x000000040a007c0c */ /* 0x000fe4000bf06270 */
[----:B------:R-:W-:Y:S02]  /*04b0*/  SEL R7, R4, R7, !P1 ;  /* 0x0000000704077207 */ /* 0x000fe40004800000 */
[----:B------:R-:W-:-:S02]  /*04c0*/  ISETP.GT.U32.AND P2, PT, R0, R5, PT ;  /* 0x000000050000720c */ /* 0x000fc40003f44070 */
[----:B------:R-:W-:Y:S02]  /*04d0*/  ISETP.GE.OR P0, PT, R7, R6, P0 ;  /* 0x000000060700720c */ /* 0x000fe40000706670 */
[----:B------:R-:W-:-:S04]  /*04e0*/  VIMNMX R7, PT, PT, R10, R7, PT ;  /* 0x000000070a077248 */ /* 0x000fc80003fe0100 */
[----:B------:R-:W-:-:S05]  /*04f0*/  ISETP.LT.OR P0, PT, R7, 0x1, P0 ;  /* 0x000000010700780c */ /* 0x000fca0000701670 */
[----:B------:R-:W-:-:S08]  /*0500*/  @!P2 IADD3 R5, PT, PT, R5, -R0, RZ ;  /* 0x800000000505a210 */ /* 0x000fd00007ffe0ff */
[----:B------:R-:W-:Y:S05]  /*0510*/  @P0 EXIT ;  /* 0x000000000000094d */ /* 0x000fea0003800000 */
[----:B------:R-:W0:Y:S01]  /*0520*/  LDC.64 R26, c[0x0][0x380] ;  /* 0x0000e000ff1a7b82 */ /* 0x000e220000000a00 */
[----:B------:R-:W-:Y:S01]  /*0530*/  @!P3 IADD3 R5, PT, PT, -R5, RZ, RZ ;  /* 0x000000ff0505b210 */ /* 0x000fe20007ffe1ff */
[----:B------:R-:W1:Y:S01]  /*0540*/  LDCU.64 UR4, c[0x0][0x358] ;  /* 0x00006b00ff0477ac */ /* 0x000e620008000a00 */
[----:B------:R-:W-:Y:S02]  /*0550*/  IADD3 R11, PT, PT, R25, -R2, RZ ;  /* 0x80000002190b7210 */ /* 0x000fe40007ffe0ff */
[----:B------:R-:W-:-:S04]  /*0560*/  SEL R0, R4, R5, !P1 ;  /* 0x0000000504007207 */ /* 0x000fc80004800000 */
[----:B------:R-:W-:Y:S01]  /*0570*/  ISETP.NE.AND P0, PT, R0, RZ, PT ;  /* 0x000000ff0000720c */ /* 0x000fe20003f05270 */
[C---:B------:R-:W-:Y:S02]  /*0580*/  IMAD.IADD R13, R25.reuse, 0x1, -R20 ;  /* 0x00000001190d7824 */ /* 0x040fe400078e0a14 */
[----:B0-----:R-:W-:-:S04]  /*0590*/  IMAD.WIDE R18, R25, 0x4, R26 ;  /* 0x0000000419127825 */ /* 0x001fc800078e021a */
[----:B------:R-:W-:Y:S01]  /*05a0*/  IMAD.WIDE R10, R11, 0x4, R26 ;  /* 0x000000040b0a7825 */ /* 0x000fe200078e021a */
[----:B-1----:R-:W2:Y:S05]  /*05b0*/  LDG.E.128.CONSTANT R4, desc[UR4][R18.64] ;  /* 0x0000000412047981 */ /* 0x002eaa000c1e9d00 */
[----:B------:R-:W3:Y:S01]  /*05c0*/  @P0 LDG.E.CONSTANT R24, desc[UR4][R18.64+-0x4] ;  /* 0xfffffc0412180981 */ /* 0x000ee2000c1e9900 */
[----:B------:R-:W-:-:S03]  /*05d0*/  IMAD.WIDE R14, R2, 0x4, R18 ;  /* 0x00000004020e7825 */ /* 0x000fc600078e0212 */
[----:B------:R-:W4:Y:S04]  /*05e0*/  LDG.E.64.CONSTANT R8, desc[UR4][R10.64] ;  /* 0x000000040a087981 */ /* 0x000f28000c1e9b00 */
[----:B------:R-:W5:Y:S01]  /*05f0*/  LDG.E.CONSTANT R3, desc[UR4][R18.64+0x10] ;  /* 0x0000100412037981 */ /* 0x000f62000c1e9900 */
[----:B------:R-:W-:-:S03]  /*0600*/  IMAD.WIDE R26, R13, 0x4, R26 ;  /* 0x000000040d1a7825 */ /* 0x000fc600078e021a */
[----:B------:R-:W5:Y:S04]  /*0610*/  LDG.E.64.CONSTANT R12, desc[UR4][R14.64] ;  /* 0x000000040e0c7981 */ /* 0x000f68000c1e9b00 */
[----:B------:R-:W5:Y:S01]  /*0620*/  LDG.E.64.CONSTANT R10, desc[UR4][R10.64+0x8] ;  /* 0x000008040a0a7981 */ /* 0x000f62000c1e9b00 */
[----:B------:R-:W-:-:S03]  /*0630*/  IMAD.WIDE R20, R20, 0x4, R18 ;  /* 0x0000000414147825 */ /* 0x000fc600078e0212 */
[----:B------:R-:W5:Y:S04]  /*0640*/  LDG.E.64.CONSTANT R16, desc[UR4][R26.64] ;  /* 0x000000041a107981 */ /* 0x000f68000c1e9b00 */
[----:B------:R-:W5:Y:S04]  /*0650*/  LDG.E.64.CONSTANT R14, desc[UR4][R14.64+0x8] ;  /* 0x000008040e0e7981 */ /* 0x000f68000c1e9b00 */
[----:B------:R-:W5:Y:S04]  /*0660*/  LDG.E.64.CONSTANT R22, desc[UR4][R26.64+0x8] ;  /* 0x000008041a167981 */ /* 0x000f68000c1e9b00 */
[----:B------:R-:W5:Y:S04]  /*0670*/  LDG.E.64.CONSTANT R18, desc[UR4][R20.64] ;  /* 0x0000000414127981 */ /* 0x000f68000c1e9b00 */
[----:B------:R0:W5:Y:S01]  /*0680*/  LDG.E.64.CONSTANT R28, desc[UR4][R20.64+0x8] ;  /* 0x00000804141c7981 */ /* 0x000162000c1e9b00 */
[----:B------:R-:W-:-:S04]  /*0690*/  IADD3 R2, PT, PT, R2, -0x4, RZ ;  /* 0xfffffffc02027810 */ /* 0x000fc80007ffe0ff */
[----:B------:R-:W-:Y:S01]  /*06a0*/  ISETP.NE.AND P1, PT, R0, R2, PT ;  /* 0x000000020000720c */ /* 0x000fe20003f25270 */
[----:B0-----:R-:W0:Y:S02]  /*06b0*/  LDC.64 R20, c[0x0][0x388] ;  /* 0x0000e200ff147b82 */ /* 0x001e240000000a00 */
[----:B0-----:R-:W-:-:S04]  /*06c0*/  IMAD.WIDE R20, R25, 0x4, R20 ;  /* 0x0000000419147825 */ /* 0x001fc800078e0214 */
[----:B--2---:R-:W-:Y:S01]  /*06d0*/  FADD R0, R4, R6 ;  /* 0x0000000604007221 */ /* 0x004fe20000000000 */
[----:B---3--:R-:W-:-:S03]  /*06e0*/  @P0 FADD R24, R5, R24 ;  /* 0x0000001805180221 */ /* 0x008fc60000000000 */
[----:B----4-:R-:W-:Y:S01]  /*06f0*/  FADD R0, R9, R0 ;  /* 0x0000000009007221 */ /* 0x010fe20000000000 */
[----:B------:R-:W-:Y:S01]  /*0700*/  FADD R9, R5, R7 ;  /* 0x0000000705097221 */ /* 0x000fe20000000000 */
[----:B-----5:R-:W-:Y:S01]  /*0710*/  @P1 FADD R2, R6, R3 ;  /* 0x0000000306021221 */ /* 0x020fe20000000000 */
[----:B------:R-:W-:-:S04]  /*0720*/  @P0 FADD R8, R24, R8 ;  /* 0x0000000818080221 */ /* 0x000fc80000000000 */
[----:B------:R-:W-:Y:S01]  /*0730*/  @P0 FADD R3, R8, R12 ;  /* 0x0000000c08030221 */ /* 0x000fe20000000000 */
[----:B------:R-:W-:Y:S01]  /*0740*/  @P1 FADD R2, R11, R2 ;  /* 0x000000020b021221 */ /* 0x000fe20000000000 */
[----:B------:R-:W-:Y:S01]  /*0750*/  FADD R11, R10, R9 ;  /* 0x000000090a0b7221 */ /* 0x000fe20000000000 */
[----:B------:R-:W-:Y:S01]  /*0760*/  FADD R0, R13, R0 ;  /* 0x000000000d007221 */ /* 0x000fe20000000000 */
[----:B------:R-:W-:Y:S01]  /*0770*/  @P0 FADD R9, R3, R16 ;  /* 0x0000001003090221 */ /* 0x000fe20000000000 */
[----:B------:R-:W-:Y:S01]  /*0780*/  @P1 FADD R2, R15, R2 ;  /* 0x000000020f021221 */ /* 0x000fe20000000000 */
[----:B------:R-:W-:Y:S01]  /*0790*/  FADD R11, R14, R11 ;  /* 0x0000000b0e0b7221 */ /* 0x000fe20000000000 */
[----:B------:R-:W-:Y:S02]  /*07a0*/  FADD R0, R17, R0 ;  /* 0x0000000011007221 */ /* 0x000fe40000000000 */
[----:B------:R-:W-:Y:S01]  /*07b0*/  @P1 FADD R2, R23, R2 ;  /* 0x0000000217021221 */ /* 0x000fe20000000000 */
[----:B------:R-:W-:Y:S01]  /*07c0*/  FADD R11, R22, R11 ;  /* 0x0000000b160b7221 */ /* 0x000fe20000000000 */
[----:B------:R-:W-:Y:S01]  /*07d0*/  @P0 FADD R9, R9, R18 ;  /* 0x0000001209090221 */ /* 0x000fe20000000000 */
[----:B------:R-:W-:Y:S01]  /*07e0*/  FADD R0, R19, R0 ;  /* 0x0000000013007221 */ /* 0x000fe20000000000 */
[----:B------:R-:W-:Y:S01]  /*07f0*/  MOV R3, RZ ;  /* 0x000000ff00037202 */ /* 0x000fe20000000f00 */
[----:B------:R-:W-:Y:S01]  /*0800*/  FADD R11, R28, R11 ;  /* 0x0000000b1c0b7221 */ /* 0x000fe20000000000 */
[----:B------:R-:W-:Y:S01]  /*0810*/  @P1 FADD R2, R29, R2 ;  /* 0x000000021d021221 */ /* 0x000fe20000000000 */
[----:B------:R-:W-:Y:S01]  /*0820*/  @P0 FADD R3, R4, R9 ;  /* 0x0000000904030221 */ /* 0x000fe20000000000 */
[----:B------:R-:W-:Y:S01]  /*0830*/  MOV R9, RZ ;  /* 0x000000ff00097202 */ /* 0x000fe20000000f00 */
[----:B------:R-:W-:Y:S01]  /*0840*/  FADD R5, R5, R0 ;  /* 0x0000000005057221 */ /* 0x000fe20000000000 */
[----:B------:R-:W-:Y:S01]  /*0850*/  FADD R11, R6, R11 ;  /* 0x0000000b060b7221 */ /* 0x000fe20000000000 */
[----:B------:R-:W-:Y:S01]  /*0860*/  @P1 FADD R9, R7, R2 ;  /* 0x0000000207091221 */ /* 0x000fe20000000000 */
[----:B------:R-:W-:Y:S04]  /*0870*/  STG.E desc[UR4][R20.64], R3 ;  /* 0x0000000314007986 */ /* 0x000fe8000c101904 */
[----:B------:R-:W-:Y:S04]  /*0880*/  STG.E desc[UR4][R20.64+0x4], R5 ;  /* 0x0000040514007986 */ /* 0x000fe8000c101904 */
[----:B------:R-:W-:Y:S04]  /*0890*/  STG.E desc[UR4][R20.64+0x8], R11 ;  /* 0x0000080b14007986 */ /* 0x000fe8000c101904 */
[----:B------:R-:W-:Y:S01]  /*08a0*/  STG.E desc[UR4][R20.64+0xc], R9 ;  /* 0x00000c0914007986 */ /* 0x000fe2000c101904 */
[----:B------:R-:W-:Y:S05]  /*08b0*/  EXIT ;  /* 0x000000000000794d */ /* 0x000fea0003800000 */
.L_x_0:
[----:B------:R-:W-:-:S00]  /*08c0*/  BRA `(.L_x_0) ;  /* 0xfffffffc00fc7947 */ /* 0x000fc0000383ffff */
[----:B------:R-:W-:-:S00]  /*08d0*/  NOP ;  /* 0x0000000000007918 */ /* 0x000fc00000000000 */
        /* <DEDUP_REMOVED lines=10> */
.L_x_2:


//--------------------- .text._Z16stencil3D_scalarPfS_iii --------------------------
	.section	.text._Z16stencil3D_scalarPfS_iii,"ax",@progbits
	.align	128
        .global         _Z16stencil3D_scalarPfS_iii
        .type           _Z16stencil3D_scalarPfS_iii,@function
        .size           _Z16stencil3D_scalarPfS_iii,(.L_x_3 - _Z16stencil3D_scalarPfS_iii)
        .other          _Z16stencil3D_scalarPfS_iii,@"STO_CUDA_ENTRY STV_DEFAULT"
_Z16stencil3D_scalarPfS_iii:
.text._Z16stencil3D_scalarPfS_iii:
[----:B------:R-:W-:Y:S01]  /*0000*/  LDC R1, c[0x0][0x37c] ;  /* 0x0000df00ff017b82 */ /* 0x000fe20000000800 */
[----:B------:R-:W0:Y:S07]  /*0010*/  S2R R4, SR_TID.X ;  /* 0x0000000000047919 */ /* 0x000e2e0000002100 */
[----:B------:R-:W1:Y:S01]  /*0020*/  LDC.64 R2, c[0x0][0x390] ;  /* 0x0000e400ff027b82 */ /* 0x000e620000000a00 */
[----:B------:R-:W2:Y:S07]  /*0030*/  LDCU UR5, c[0x0][0x398] ;  /* 0x00007300ff0577ac */ /* 0x000eae0008000800 */
[----:B------:R-:W0:Y:S08]  /*0040*/  S2UR UR4, SR_CTAID.X ;  /* 0x00000000000479c3 */ /* 0x000e300000002500 */
[----:B------:R-:W0:Y:S01]  /*0050*/  LDC R5, c[0x0][0x360] ;  /* 0x0000d800ff057b82 */ /* 0x000e220000000800 */
[----:B-1----:R-:W-:-:S02]  /*0060*/  IMAD R0, R3, R2, RZ ;  /* 0x0000000203007224 */ /* 0x002fc400078e02ff */
[----:B0-----:R-:W-:Y:S02]  /*0070*/  IMAD R5, R5, UR4, R4 ;  /* 0x0000000405057c24 */ /* 0x001fe4000f8e0204 */
[----:B--2---:R-:W-:-:S05]  /*0080*/  IMAD R4, R0, UR5, RZ ;  /* 0x0000000500047c24 */ /* 0x004fca000f8e02ff */
[----:B------:R-:W-:-:S13]  /*0090*/  ISETP.GE.AND P0, PT, R5, R4, PT ;  /* 0x000000040500720c */ /* 0x000fda0003f06270 */
[----:B------:R-:W-:Y:S05]  /*00a0*/  @P0 EXIT ;  /* 0x000000000000094d */ /* 0x000fea0003800000 */
[-C--:B------:R-:W-:Y:S01]  /*00b0*/  IABS R9, R0.reuse ;  /* 0x0000000000097213 */ /* 0x080fe20000000000 */
[----:B------:R-:W-:Y:S01]  /*00c0*/  UIADD3 UR4, UPT, UPT, UR5, -0x1, URZ ;  /* 0xffffffff05047890 */ /* 0x000fe2000fffe0ff */
[----:B------:R-:W-:Y:S02]  /*00d0*/  IABS R10, R5 ;  /* 0x00000005000a7213 */ /* 0x000fe40000000000 */
[----:B------:R-:W0:Y:S01]  /*00e0*/  I2F.RP R4, R9 ;  /* 0x0000000900047306 */ /* 0x000e220000209400 */
[----:B------:R-:W-:-:S07]  /*00f0*/  IABS R12, R0 ;  /* 0x00000000000c7213 */ /* 0x000fce0000000000 */
[----:B0-----:R-:W0:Y:S02]  /*0100*/  MUFU.RCP R4, R4 ;  /* 0x0000000400047308 */ /* 0x001e240000001000 */
[----:B0-----:R-:W-:Y:S02]  /*0110*/  IADD3 R6, PT, PT, R4, 0xffffffe, RZ ;  /* 0x0ffffffe04067810 */ /* 0x001fe40007ffe0ff */
[----:B------:R-:W-:-:S04]  /*0120*/  IABS R4, R2 ;  /* 0x0000000200047213 */ /* 0x000fc80000000000 */
[----:B------:R0:W1:Y:S02]  /*0130*/  F2I.FTZ.U32.TRUNC.NTZ R7, R6 ;  /* 0x0000000600077305 */ /* 0x000064000021f000 */
[----:B0-----:R-:W-:Y:S02]  /*0140*/  HFMA2 R6, -RZ, RZ, 0, 0 ;  /* 0x00000000ff067431 */ /* 0x001fe400000001ff */
[----:B-1----:R-:W-:-:S04]  /*0150*/  IMAD.MOV R8, RZ, RZ, -R7 ;  /* 0x000000ffff087224 */ /* 0x002fc800078e0a07 */
[----:B------:R-:W-:-:S04]  /*0160*/  IMAD R11, R8, R9, RZ ;  /* 0x00000009080b7224 */ /* 0x000fc800078e02ff */
[----:B------:R-:W-:Y:S01]  /*0170*/  IMAD.HI.U32 R8, R7, R11, R6 ;  /* 0x0000000b07087227 */ /* 0x000fe200078e0006 */
[----:B------:R-:W-:-:S03]  /*0180*/  IADD3 R11, PT, PT, RZ, -R12, RZ ;  /* 0x8000000cff0b7210 */ /* 0x000fc60007ffe0ff */
[----:B------:R-:W-:Y:S02]  /*0190*/  IMAD.MOV.U32 R7, RZ, RZ, R10 ;  /* 0x000000ffff077224 */ /* 0x000fe400078e000a */
[----:B------:R-:W0:Y:S02]  /*01a0*/  I2F.RP R10, R4 ;  /* 0x00000004000a7306 */ /* 0x000e240000209400 */
[----:B------:R-:W-:-:S04]  /*01b0*/  IMAD.HI.U32 R6, R8, R7, RZ ;  /* 0x0000000708067227 */ /* 0x000fc800078e00ff */
[----:B------:R-:W-:-:S05]  /*01c0*/  IMAD R8, R6, R11, R7 ;  /* 0x0000000b06087224 */ /* 0x000fca00078e0207 */
[----:B------:R-:W-:Y:S01]  /*01d0*/  ISETP.GT.U32.AND P1, PT, R9, R8, PT ;  /* 0x000000080900720c */ /* 0x000fe20003f24070 */
[----:B0-----:R-:W0:-:S12]  /*01e0*/  MUFU.RCP R10, R10 ;  /* 0x0000000a000a7308 */ /* 0x001e180000001000 */
[----:B------:R-:W-:Y:S02]  /*01f0*/  @!P1 IMAD.IADD R8, R8, 0x1, -R9 ;  /* 0x0000000108089824 */ /* 0x000fe400078e0a09 */
[----:B------:R-:W-:Y:S01]  /*0200*/  @!P1 VIADD R6, R6, 0x1 ;  /* 0x0000000106069836 */ /* 0x000fe20000000000 */
[----:B------:R-:W-:Y:S02]  /*0210*/  ISETP.NE.AND P1, PT, R0, RZ, PT ;  /* 0x000000ff0000720c */ /* 0x000fe40003f25270 */
[----:B------:R-:W-:Y:S02]  /*0220*/  ISETP.GE.U32.AND P0, PT, R8, R9, PT ;  /* 0x000000090800720c */ /* 0x000fe40003f06070 */
[----:B------:R-:W-:-:S04]  /*0230*/  LOP3.LUT R8, R5, R0, RZ, 0x3c, !PT ;  /* 0x0000000005087212 */ /* 0x000fc800078e3cff */
[----:B------:R-:W-:Y:S02]  /*0240*/  ISETP.GE.AND P2, PT, R8, RZ, PT ;  /* 0x000000ff0800720c */ /* 0x000fe40003f46270 */
[----:B0-----:R-:W-:-:S04]  /*0250*/  IADD3 R8, PT, PT, R10, 0xffffffe, RZ ;  /* 0x0ffffffe0a087810 */ /* 0x001fc80007ffe0ff */
[----:B------:R0:W1:Y:S01]  /*0260*/  F2I.FTZ.U32.TRUNC.NTZ R9, R8 ;  /* 0x0000000800097305 */ /* 0x000062000021f000 */
[----:B------:R-:W-:-:S06]  /*0270*/  @P0 IADD3 R6, PT, PT, R6, 0x1, RZ ;  /* 0x0000000106060810 */ /* 0x000fcc0007ffe0ff */
[----:B------:R-:W-:Y:S01]  /*0280*/  @!P2 IMAD.MOV R6, RZ, RZ, -R6 ;  /* 0x000000ffff06a224 */ /* 0x000fe200078e0a06 */
[----:B------:R-:W-:Y:S02]  /*0290*/  @!P1 LOP3.LUT R6, RZ, R0, RZ, 0x33, !PT ;  /* 0x00000000ff069212 */ /* 0x000fe400078e33ff */
[----:B0-----:R-:W-:-:S03]  /*02a0*/  MOV R8, RZ ;  /* 0x000000ff00087202 */ /* 0x001fc60000000f00 */
[----:B------:R-:W-:Y:S01]  /*02b0*/  IMAD.MOV R11, RZ, RZ, -R6 ;  /* 0x000000ffff0b7224 */ /* 0x000fe200078e0a06 */
[----:B-1----:R-:W-:-:S03]  /*02c0*/  IADD3 R13, PT, PT, RZ, -R9, RZ ;  /* 0x80000009ff0d7210 */ /* 0x002fc60007ffe0ff */
[----:B------:R-:W-:Y:S02]  /*02d0*/  IMAD R11, R0, R11, R5 ;  /* 0x0000000b000b7224 */ /* 0x000fe400078e0205 */
[----:B------:R-:W-:-:S03]  /*02e0*/  IMAD R13, R13, R4, RZ ;  /* 0x000000040d0d7224 */ /* 0x000fc600078e02ff */
[----:B------:R-:W-:Y:S01]  /*02f0*/  IABS R10, R11 ;  /* 0x0000000b000a7213 */ /* 0x000fe20000000000 */
[----:B------:R-:W-:Y:S01]  /*0300*/  IMAD.HI.U32 R8, R9, R13, R8 ;  /* 0x0000000d09087227 */ /* 0x000fe200078e0008 */
[----:B------:R-:W-:-:S03]  /*0310*/  LOP3.LUT R11, R11, R2, RZ, 0x3c, !PT ;  /* 0x000000020b0b7212 */ /* 0x000fc600078e3cff */
[----:B------:R-:W-:Y:S01]  /*0320*/  IMAD.MOV.U32 R13, RZ, RZ, R10 ;  /* 0x000000ffff0d7224 */ /* 0x000fe200078e000a */
[----:B------:R-:W-:Y:S01]  /*0330*/  ISETP.GE.AND P2, PT, R11, RZ, PT ;  /* 0x000000ff0b00720c */ /* 0x000fe20003f46270 */
[----:B------:R-:W-:-:S04]  /*0340*/  IMAD.HI.U32 R9, R8, R7, RZ ;  /* 0x0000000708097227 */ /* 0x000fc800078e00ff */
[----:B------:R-:W-:Y:S01]  /*0350*/  IMAD.HI.U32 R8, R8, R13, RZ ;  /* 0x0000000d08087227 */ /* 0x000fe200078e00ff */
[----:B------:R-:W-:-:S03]  /*0360*/  IADD3 R9, PT, PT, -R9, RZ, RZ ;  /* 0x000000ff09097210 */ /* 0x000fc60007ffe1ff */
[----:B------:R-:W-:Y:S02]  /*0370*/  IMAD.MOV R10, RZ, RZ, -R8 ;  /* 0x000000ffff0a7224 */ /* 0x000fe400078e0a08 */
[C---:B------:R-:W-:Y:S02]  /*0380*/  IMAD R7, R4.reuse, R9, R7 ;  /* 0x0000000904077224 */ /* 0x040fe400078e0207 */
[----:B------:R-:W-:-:S03]  /*0390*/  IMAD R9, R4, R10, R13 ;  /* 0x0000000a04097224 */ /* 0x000fc600078e020d */
[C---:B------:R-:W-:Y:S02]  /*03a0*/  ISETP.GT.U32.AND P1, PT, R4.reuse, R7, PT ;  /* 0x000000070400720c */ /* 0x040fe40003f24070 */
[----:B------:R-:W-:-:S11]  /*03b0*/  ISETP.GT.U32.AND P0, PT, R4, R9, PT ;  /* 0x000000090400720c */ /* 0x000fd60003f04070 */
[-C--:B------:R-:W-:Y:S02]  /*03c0*/  @!P1 IADD3 R7, PT, PT, R7, -R4.reuse, RZ ;  /* 0x8000000407079210 */ /* 0x080fe40007ffe0ff */
[----:B------:R-:W-:Y:S01]  /*03d0*/  @!P0 IMAD.IADD R9, R9, 0x1, -R4 ;  /* 0x0000000109098824 */ /* 0x000fe200078e0a04 */
[----:B------:R-:W-:Y:S01]  /*03e0*/  ISETP.GE.AND P1, PT, R5, RZ, PT ;  /* 0x000000ff0500720c */ /* 0x000fe20003f26270 */
[----:B------:R-:W-:Y:S01]  /*03f0*/  VIADD R5, R2, 0xffffffff ;  /* 0xffffffff02057836 */ /* 0x000fe20000000000 */
[----:B------:R-:W-:Y:S02]  /*0400*/  ISETP.GT.U32.AND P4, PT, R4, R7, PT ;  /* 0x000000070400720c */ /* 0x000fe40003f84070 */
[----:B------:R-:W-:Y:S02]  /*0410*/  ISETP.GE.U32.AND P3, PT, R9, R4, PT ;  /* 0x000000040900720c */ /* 0x000fe40003f66070 */
[----:B------:R-:W-:Y:S02]  /*0420*/  @!P0 IADD3 R8, PT, PT, R8, 0x1, RZ ;  /* 0x0000000108088810 */ /* 0x000fe40007ffe0ff */
[----:B------:R-:W-:-:S07]  /*0430*/  ISETP.NE.AND P0, PT, R2, RZ, PT ;  /* 0x000000ff0200720c */ /* 0x000fce0003f05270 */
[----:B------:R-:W-:Y:S01]  /*0440*/  @!P4 IMAD.IADD R7, R7, 0x1, -R4 ;  /* 0x000000010707c824 */ /* 0x000fe200078e0a04 */
[----:B------:R-:W-:Y:S02]  /*0450*/  LOP3.LUT R4, RZ, R2, RZ, 0x33, !PT ;  /* 0x00000002ff047212 */ /* 0x000fe400078e33ff */
[----:B------:R-:W-:Y:S01]  /*0460*/  @P3 IADD3 R8, PT, PT, R8, 0x1, RZ ;  /* 0x0000000108083810 */ /* 0x000fe20007ffe0ff */
[----:B------:R-:W-:-:S03]  /*0470*/  @!P1 IMAD.MOV R7, RZ, RZ, -R7 ;  /* 0x000000ffff079224 */ /* 0x000fc600078e0a07 */
[----:B------:R-:W-:Y:S02]  /*0480*/  @!P2 IADD3 R8, PT, PT, -R8, RZ, RZ ;  /* 0x000000ff0808a210 */ /* 0x000fe40007ffe1ff */
[C---:B------:R-:W-:Y:S02]  /*0490*/  SEL R12, R4.reuse, R7, !P0 ;  /* 0x00000007040c7207 */ /* 0x040fe40004000000 */
[----:B------:R-:W-:Y:S02]  /*04a0*/  SEL R13, R4, R8, !P0 ;  /* 0x00000008040d7207 */ /* 0x000fe40004000000 */
[C---:B------:R-:W-:Y:S02]  /*04b0*/  ISETP.GE.AND P0, PT, R12.reuse, R5, PT ;  /* 0x000000050c00720c */ /* 0x040fe40003f06270 */
[----:B------:R-:W-:-:S04]  /*04c0*/  VIMNMX R4, PT, PT, R12, R13, PT ;  /* 0x0000000d0c047248 */ /* 0x000fc80003fe0100 */
[----:B------:R-:W-:-:S13]  /*04d0*/  ISETP.LT.OR P0, PT, R4, 0x1, P0 ;  /* 0x000000010400780c */ /* 0x000fda0000701670 */
[----:B------:R-:W-:-:S04]  /*04e0*/  @!P0 IADD3 R4, PT, PT, R3, -0x1, RZ ;  /* 0xffffffff03048810 */ /* 0x000fc80007ffe0ff */
[----:B------:R-:W-:-:S04]  /*04f0*/  ISETP.LT.AND P0, PT, R13, R4, !P0 ;  /* 0x000000040d00720c */ /* 0x000fc80004701270 */
[----:B------:R-:W-:-:S04]  /*0500*/  ISETP.LT.OR P0, PT, R6, 0x1, !P0 ;  /* 0x000000010600780c */ /* 0x000fc80004701670 */
[----:B------:R-:W-:-:S13]  /*0510*/  ISETP.GE.OR P0, PT, R6, UR4, P0 ;  /* 0x0000000406007c0c */ /* 0x000fda0008706670 */
[----:B------:R-:W-:Y:S05]  /*0520*/  @P0 EXIT ;  /* 0x000000000000094d */ /* 0x000fea0003800000 */
[----:B------:R-:W0:Y:S01]  /*0530*/  LDC.64 R4, c[0x0][0x380] ;  /* 0x0000e000ff047b82 */ /* 0x000e220000000a00 */
[CC--:B------:R-:W-:Y:S01]  /*0540*/  IMAD R9, R6.reuse, R3.reuse, R13 ;  /* 0x0000000306097224 */ /* 0x0c0fe200078e020d */
[----:B------:R-:W1:Y:S01]  /*0550*/  LDCU.64 UR4, c[0x0][0x358] ;  /* 0x00006b00ff0477ac */ /* 0x000e620008000a00 */
[----:B------:R-:W-:Y:S02]  /*0560*/  IMAD R3, R6, R3, -R3 ;  /* 0x0000000306037224 */ /* 0x000fe400078e0a03 */
[CCC-:B------:R-:W-:Y:S02]  /*0570*/  IMAD R7, R9.reuse, R2.reuse, R12.reuse ;  /* 0x0000000209077224 */ /* 0x1c0fe400078e020c */
[----:B------:R-:W-:Y:S02]  /*0580*/  VIADD R11, R9, 0xffffffff ;  /* 0xffffffff090b7836 */ /* 0x000fe40000000000 */
[----:B------:R-:W-:Y:S01]  /*0590*/  IMAD.IADD R13, R13, 0x1, R3 ;  /* 0x000000010d0d7824 */ /* 0x000fe200078e0203 */
[----:B------:R-:W-:Y:S01]  /*05a0*/  IADD3 R9, PT, PT, R7, -0x1, RZ ;  /* 0xffffffff07097810 */ /* 0x000fe20007ffe0ff */
[-CC-:B------:R-:W-:Y:S01]  /*05b0*/  IMAD R11, R11, R2.reuse, R12.reuse ;  /* 0x000000020b0b7224 */ /* 0x180fe200078e020c */
[-C--:B------:R-:W-:Y:S01]  /*05c0*/  IADD3 R3, PT, PT, R7, R2.reuse, RZ ;  /* 0x0000000207037210 */ /* 0x080fe20007ffe0ff */
[----:B------:R-:W-:Y:S01]  /*05d0*/  IMAD R13, R13, R2, R12 ;  /* 0x000000020d0d7224 */ /* 0x000fe200078e020c */
[----:B------:R-:W-:Y:S01]  /*05e0*/  IADD3 R15, PT, PT, R0, R7, RZ ;  /* 0x00000007000f7210 */ /* 0x000fe20007ffe0ff */
[----:B0-----:R-:W-:-:S04]  /*05f0*/  IMAD.WIDE R8, R9, 0x4, R4 ;  /* 0x0000000409087825 */ /* 0x001fc800078e0204 */
[--C-:B------:R-:W-:Y:S01]  /*0600*/  IMAD.WIDE R10, R11, 0x4, R4.reuse ;  /* 0x000000040b0a7825 */ /* 0x100fe200078e0204 */
[----:B-1----:R-:W2:Y:S04]  /*0610*/  LDG.E.CONSTANT R6, desc[UR4][R8.64] ;  /* 0x0000000408067981 */ /* 0x002ea8000c1e9900 */
[----:B------:R-:W2:Y:S01]  /*0620*/  LDG.E.CONSTANT R17, desc[UR4][R8.64+0x8] ;  /* 0x0000080408117981 */ /* 0x000ea2000c1e9900 */
[----:B------:R-:W-:-:S03]  /*0630*/  IMAD.WIDE R2, R3, 0x4, R4 ;  /* 0x0000000403027825 */ /* 0x000fc600078e0204 */
[----:B------:R-:W3:Y:S01]  /*0640*/  LDG.E.CONSTANT R11, desc[UR4][R10.64] ;  /* 0x000000040a0b7981 */ /* 0x000ee2000c1e9900 */
[----:B------:R-:W-:-:S03]  /*0650*/  IMAD.WIDE R12, R13, 0x4, R4 ;  /* 0x000000040d0c7825 */ /* 0x000fc600078e0204 */
[----:B------:R-:W4:Y:S01]  /*0660*/  LDG.E.CONSTANT R3, desc[UR4][R2.64] ;  /* 0x0000000402037981 */ /* 0x000f22000c1e9900 */
[----:B------:R-:W-:Y:S02]  /*0670*/  IMAD.WIDE R4, R15, 0x4, R4 ;  /* 0x000000040f047825 */ /* 0x000fe400078e0204 */
[----:B------:R-:W0:Y:S01]  /*0680*/  LDC.64 R14, c[0x0][0x388] ;  /* 0x0000e200ff0e7b82 */ /* 0x000e220000000a00 */
[----:B------:R-:W5:Y:S04]  /*0690*/  LDG.E.CONSTANT R13, desc[UR4][R12.64] ;  /* 0x000000040c0d7981 */ /* 0x000f68000c1e9900 */
[----:B------:R-:W5:Y:S04]  /*06a0*/  LDG.E.CONSTANT R5, desc[UR4][R4.64] ;  /* 0x0000000404057981 */ /* 0x000f68000c1e9900 */
[----:B------:R-:W5:Y:S01]  /*06b0*/  LDG.E.CONSTANT R19, desc[UR4][R8.64+0x4] ;  /* 0x0000040408137981 */ /* 0x000f62000c1e9900 */
[----:B--2---:R-:W-:-:S04]  /*06c0*/  FADD R6, R6, R17 ;  /* 0x0000001106067221 */ /* 0x004fc80000000000 */
[----:B---3--:R-:W-:-:S04]  /*06d0*/  FADD R6, R6, R11 ;  /* 0x0000000b06067221 */ /* 0x008fc80000000000 */
[----:B----4-:R-:W-:Y:S01]  /*06e0*/  FADD R6, R6, R3 ;  /* 0x0000000306067221 */ /* 0x010fe20000000000 */
[----:B0-----:R-:W-:-:S04]  /*06f0*/  IMAD.WIDE R2, R7, 0x4, R14 ;  /* 0x0000000407027825 */ /* 0x001fc800078e020e */
[----:B-----5:R-:W-:-:S04]  /*0700*/  FADD R6, R6, R13 ;  /* 0x0000000d06067221 */ /* 0x020fc80000000000 */
[----:B------:R-:W-:-:S04]  /*0710*/  FADD R6, R6, R5 ;  /* 0x0000000506067221 */ /* 0x000fc80000000000 */
[----:B------:R-:W-:-:S05]  /*0720*/  FADD R19, R6, R19 ;  /* 0x0000001306137221 */ /* 0x000fca0000000000 */
[----:B------:R-:W-:Y:S01]  /*0730*/  STG.E desc[UR4][R2.64], R19 ;  /* 0x0000001302007986 */ /* 0x000fe2000c101904 */
[----:B------:R-:W-:Y:S05]  /*0740*/  EXIT ;  /* 0x000000000000794d */ /* 0x000fea0003800000 */
.L_x_1:
        /* <DEDUP_REMOVED lines=11> */
.L_x_3:


//--------------------- .nv.shared.reserved.0     --------------------------
	.section	.nv.shared.reserved.0,"aw",@nobits
	.weak		__nv_reservedSMEM_offset_0_alias
	.size		__nv_reservedSMEM_offset_0_alias, 0, 64
	.other		__nv_reservedSMEM_offset_0_alias,@"STO_CUDA_RESERVED_SHARED STV_DEFAULT"
__nv_reservedSMEM_offset_0_alias:
	.zero		0
	.zero		64


//--------------------- .nv.constant0._Z20stencil3D_vectorizedPfS_iii --------------------------
	.section	.nv.constant0._Z20stencil3D_vectorizedPfS_iii,"a",@progbits
	.sectionflags	@""
	.align	4
.nv.constant0._Z20stencil3D_vectorizedPfS_iii:
	.zero		924


//--------------------- .nv.constant0._Z16stencil3D_scalarPfS_iii --------------------------
	.section	.nv.constant0._Z16stencil3D_scalarPfS_iii,"a",@progbits
	.sectionflags	@""
	.align	4
.nv.constant0._Z16stencil3D_scalarPfS_iii:
	.zero		924


//--------------------- SYMBOLS --------------------------

	.type		.nv.reservedSmem.offset0,@object
	.size		.nv.reservedSmem.offset0,0x4
